//
// Generated by NVIDIA NVVM Compiler
//
// Compiler Build ID: CL-36424714
// Cuda compilation tools, release 13.0, V13.0.88
// Based on NVVM 20.0.0
//

.version 9.0
.target sm_100
.address_size 64

	// .globl	_Z15incrementKernelPimii

.visible .entry _Z15incrementKernelPimii(
	.param .u64 .ptr .align 1 _Z15incrementKernelPimii_param_0,
	.param .u64 _Z15incrementKernelPimii_param_1,
	.param .u32 _Z15incrementKernelPimii_param_2,
	.param .u32 _Z15incrementKernelPimii_param_3
)
{
	.reg .pred 	%p<4>;
	.reg .b32 	%r<15>;
	.reg .b64 	%rd<8>;

	ld.param.u64 	%rd1, [_Z15incrementKernelPimii_param_0];
	ld.param.u64 	%rd2, [_Z15incrementKernelPimii_param_1];
	ld.param.u32 	%r3, [_Z15incrementKernelPimii_param_2];
	ld.param.u32 	%r4, [_Z15incrementKernelPimii_param_3];
	mov.u32 	%r6, %ctaid.x;
	mov.u32 	%r7, %ntid.x;
	mov.u32 	%r8, %tid.x;
	mad.lo.s32 	%r1, %r6, %r7, %r8;
	mov.u32 	%r9, %ctaid.y;
	mov.u32 	%r10, %ntid.y;
	mov.u32 	%r11, %tid.y;
	mad.lo.s32 	%r12, %r9, %r10, %r11;
	setp.ge.s32 	%p1, %r1, %r3;
	setp.ge.s32 	%p2, %r12, %r4;
	or.pred  	%p3, %p1, %p2;
	@%p3 bra 	$L__BB0_2;
	cvta.to.global.u64 	%rd3, %rd1;
	cvt.u64.u32 	%rd4, %r12;
	mad.lo.s64 	%rd5, %rd2, %rd4, %rd3;
	mul.wide.s32 	%rd6, %r1, 4;
	add.s64 	%rd7, %rd5, %rd6;
	ld.global.u32 	%r13, [%rd7];
	add.s32 	%r14, %r13, 1;
	st.global.u32 	[%rd7], %r14;
$L__BB0_2:
	ret;

}


// ===== COMPILED SASS (sm_100) =====

	.target	sm_100

	.elftype	@"ET_EXEC"


//--------------------- .note.nv.tkinfo           --------------------------
	.section	.note.nv.tkinfo,"",@"SHT_NOTE"
	.sectionflags	@"SHF_NOTE_NV_TKINFO"
	.tkinfo
        /*0018*/ 	.word	0x00000002
        /*0030*/ 	.string	""
        /*0030*/ 	.string	"ptxas"
        /*0030*/ 	.string	"Cuda compilation tools, release 13.0, V13.0.88"
        /*0030*/ 	.string	"Build cuda_13.0.r13.0/compiler.36424714_0"
        /*0030*/ 	.string	"-arch sm_100 -m 64 "



//--------------------- .note.nv.cuinfo           --------------------------
	.section	.note.nv.cuinfo,"",@"SHT_NOTE"
	.sectionflags	@"SHF_NOTE_NV_CUINFO"
        /*0018*/ 	.short	0x0002
        /*001a*/ 	.short	0x0064
        /*001c*/ 	.short	0x0082
	.zero		2


//--------------------- .nv.info                  --------------------------
	.section	.nv.info,"",@"SHT_CUDA_INFO"
	.align	4


	//----- nvinfo : EIATTR_REGCOUNT
	.align		4
        /*0000*/ 	.byte	0x04, 0x2f
        /*0002*/ 	.short	(.L_1 - .L_0)
	.align		4
.L_0:
        /*0004*/ 	.word	index@(_Z15incrementKernelPimii)
        /*0008*/ 	.word	0x0000000a


	//----- nvinfo : EIATTR_FRAME_SIZE
	.align		4
.L_1:
        /*000c*/ 	.byte	0x04, 0x11
        /*000e*/ 	.short	(.L_3 - .L_2)
	.align		4
.L_2:
        /*0010*/ 	.word	index@(_Z15incrementKernelPimii)
        /*0014*/ 	.word	0x00000000


	//----- nvinfo : EIATTR_MIN_STACK_SIZE
	.align		4
.L_3:
        /*0018*/ 	.byte	0x04, 0x12
        /*001a*/ 	.short	(.L_5 - .L_4)
	.align		4
.L_4:
        /*001c*/ 	.word	index@(_Z15incrementKernelPimii)
        /*0020*/ 	.word	0x00000000
.L_5:


//--------------------- .nv.compat                --------------------------
	.section	.nv.compat,"",@"SHT_CUDA_COMPAT_INFO"
	.align	4
        /*0000*/ 	.byte	0x02, 0x09, 0x00, 0x00, 0x02, 0x02, 0x01, 0x00, 0x02, 0x05, 0x05, 0x00, 0x03, 0x07, 0x01, 0x01
        /*0010*/ 	.byte	0x02, 0x03, 0x00, 0x00, 0x02, 0x06, 0x01, 0x00, 0x04, 0x0b, 0x08, 0x00, 0x09, 0x00, 0x00, 0x00
        /*0020*/ 	.byte	0x00, 0x00, 0x00, 0x00


//--------------------- .nv.info._Z15incrementKernelPimii --------------------------
	.section	.nv.info._Z15incrementKernelPimii,"",@"SHT_CUDA_INFO"
	.sectionflags	@""
	.align	4


	//----- nvinfo : EIATTR_CUDA_API_VERSION
	.align		4
        /*0000*/ 	.byte	0x04, 0x37
        /*0002*/ 	.short	(.L_7 - .L_6)
.L_6:
        /*0004*/ 	.word	0x00000082


	//----- nvinfo : EIATTR_KPARAM_INFO
	.align		4
.L_7:
        /*0008*/ 	.byte	0x04, 0x17
        /*000a*/ 	.short	(.L_9 - .L_8)
.L_8:
        /*000c*/ 	.word	0x00000000
        /*0010*/ 	.short	0x0003
        /*0012*/ 	.short	0x0014
        /*0014*/ 	.byte	0x00, 0xf0, 0x11, 0x00


	//----- nvinfo : EIATTR_KPARAM_INFO
	.align		4
.L_9:
        /*0018*/ 	.byte	0x04, 0x17
        /*001a*/ 	.short	(.L_11 - .L_10)
.L_10:
        /*001c*/ 	.word	0x00000000
        /*0020*/ 	.short	0x0002
        /*0022*/ 	.short	0x0010
        /*0024*/ 	.byte	0x00, 0xf0, 0x11, 0x00


	//----- nvinfo : EIATTR_KPARAM_INFO
	.align		4
.L_11:
        /*0028*/ 	.byte	0x04, 0x17
        /*002a*/ 	.short	(.L_13 - .L_12)
.L_12:
        /*002c*/ 	.word	0x00000000
        /*0030*/ 	.short	0x0001
        /*0032*/ 	.short	0x0008
        /*0034*/ 	.byte	0x00, 0xf0, 0x21, 0x00


	//----- nvinfo : EIATTR_KPARAM_INFO
	.align		4
.L_13:
        /*0038*/ 	.byte	0x04, 0x17
        /*003a*/ 	.short	(.L_15 - .L_14)
.L_14:
        /*003c*/ 	.word	0x00000000
        /*0040*/ 	.short	0x0000
        /*0042*/ 	.short	0x0000
        /*0044*/ 	.byte	0x00, 0xf5, 0x21, 0x00


	//----- nvinfo : EIATTR_SPARSE_MMA_MASK
	.align		4
.L_15:
        /*0048*/ 	.byte	0x03, 0x50
        /*004a*/ 	.short	0x0000


	//----- nvinfo : EIATTR_MAXREG_COUNT
	.align		4
        /*004c*/ 	.byte	0x03, 0x1b
        /*004e*/ 	.short	0x00ff


	//----- nvinfo : EIATTR_MERCURY_ISA_VERSION
	.align		4
        /*0050*/ 	.byte	0x03, 0x5f
        /*0052*/ 	.short	0x0101


	//----- nvinfo : EIATTR_VRC_CTA_INIT_COUNT
	.align		4
        /*0054*/ 	.byte	0x02, 0x4a
	.zero		1
	.zero		1


	//----- nvinfo : EIATTR_EXIT_INSTR_OFFSETS
	.align		4
        /*0058*/ 	.byte	0x04, 0x1c
        /*005a*/ 	.short	(.L_17 - .L_16)


	//   ....[0]....
.L_16:
        /*005c*/ 	.word	0x000000c0


	//   ....[1]....
        /*0060*/ 	.word	0x00000160


	//----- nvinfo : EIATTR_CBANK_PARAM_SIZE
	.align		4
.L_17:
        /*0064*/ 	.byte	0x03, 0x19
        /*0066*/ 	.short	0x0018


	//----- nvinfo : EIATTR_PARAM_CBANK
	.align		4
        /*0068*/ 	.byte	0x04, 0x0a
        /*006a*/ 	.short	(.L_19 - .L_18)
	.align		4
.L_18:
        /*006c*/ 	.word	index@(.nv.constant0._Z15incrementKernelPimii)
        /*0070*/ 	.short	0x0380
        /*0072*/ 	.short	0x0018


	//----- nvinfo : EIATTR_SW_WAR
	.align		4
.L_19:
        /*0074*/ 	.byte	0x04, 0x36
        /*0076*/ 	.short	(.L_21 - .L_20)
.L_20:
        /*0078*/ 	.word	0x00000008
.L_21:


//--------------------- .nv.callgraph             --------------------------
	.section	.nv.callgraph,"",@"SHT_CUDA_CALLGRAPH"
	.align	4
	.sectionentsize	8
	.align		4
        /*0000*/ 	.word	0x00000000
	.align		4
        /*0004*/ 	.word	0xffffffff
	.align		4
        /*0008*/ 	.word	0x00000000
	.align		4
        /*000c*/ 	.word	0xfffffffe
	.align		4
        /*0010*/ 	.word	0x00000000
	.align		4
        /*0014*/ 	.word	0xfffffffd
	.align		4
        /*0018*/ 	.word	0x00000000
	.align		4
        /*001c*/ 	.word	0xfffffffc


//--------------------- .text._Z15incrementKernelPimii --------------------------
	.section	.text._Z15incrementKernelPimii,"ax",@progbits
	.align	128
        .global         _Z15incrementKernelPimii
        .type           _Z15incrementKernelPimii,@function
        .size           _Z15incrementKernelPimii,(.L_x_1 - _Z15incrementKernelPimii)
        .other          _Z15incrementKernelPimii,@"STO_CUDA_ENTRY STV_DEFAULT"
_Z15incrementKernelPimii:
.text._Z15incrementKernelPimii:
[----:B------:R-:W-:Y:S01]  /*0000*/  LDC R1, c[0x0][0x37c] ;  /* 0x0000df00ff017b82 */ /* 0x000fe20000000800 */
[----:B------:R-:W0:Y:S07]  /*0010*/  S2R R2, SR_TID.Y ;  /* 0x0000000000027919 */ /* 0x000e2e0000002200 */
[----:B------:R-:W1:Y:S01]  /*0020*/  LDC R5, c[0x0][0x360] ;  /* 0x0000d800ff057b82 */ /* 0x000e620000000800 */
[----:B------:R-:W2:Y:S01]  /*0030*/  LDCU.64 UR6, c[0x0][0x390] ;  /* 0x00007200ff0677ac */ /* 0x000ea20008000a00 */
[----:B------:R-:W1:Y:S06]  /*0040*/  S2R R0, SR_TID.X ;  /* 0x0000000000007919 */ /* 0x000e6c0000002100 */
[----:B------:R-:W0:Y:S08]  /*0050*/  S2UR UR5, SR_CTAID.Y ;  /* 0x00000000000579c3 */ /* 0x000e300000002600 */
[----:B------:R-:W0:Y:S08]  /*0060*/  LDC R7, c[0x0][0x364] ;  /* 0x0000d900ff077b82 */ /* 0x000e300000000800 */
[----:B------:R-:W1:Y:S01]  /*0070*/  S2UR UR4, SR_CTAID.X ;  /* 0x00000000000479c3 */ /* 0x000e620000002500 */
[----:B0-----:R-:W-:-:S05]  /*0080*/  IMAD R7, R7, UR5, R2 ;  /* 0x0000000507077c24 */ /* 0x001fca000f8e0202 */
[----:B--2---:R-:W-:Y:S01]  /*0090*/  ISETP.GE.AND P0, PT, R7, UR7, PT ;  /* 0x0000000707007c0c */ /* 0x004fe2000bf06270 */
[----:B-1----:R-:W-:-:S05]  /*00a0*/  IMAD R5, R5, UR4, R0 ;  /* 0x0000000405057c24 */ /* 0x002fca000f8e0200 */
[----:B------:R-:W-:-:S13]  /*00b0*/  ISETP.GE.OR P0, PT, R5, UR6, P0 ;  /* 0x0000000605007c0c */ /* 0x000fda0008706670 */
[----:B------:R-:W-:Y:S05]  /*00c0*/  @P0 EXIT ;  /* 0x000000000000094d */ /* 0x000fea0003800000 */
[----:B------:R-:W0:Y:S01]  /*00d0*/  LDC.64 R2, c[0x0][0x380] ;  /* 0x0000e000ff027b82 */ /* 0x000e220000000a00 */
[----:B------:R-:W0:Y:S01]  /*00e0*/  LDCU.64 UR6, c[0x0][0x388] ;  /* 0x00007100ff0677ac */ /* 0x000e220008000a00 */
[----:B------:R-:W1:Y:S01]  /*00f0*/  LDCU.64 UR4, c[0x0][0x358] ;  /* 0x00006b00ff0477ac */ /* 0x000e620008000a00 */
[----:B0-----:R-:W-:-:S04]  /*0100*/  IMAD.WIDE.U32 R2, R7, UR6, R2 ;  /* 0x0000000607027c25 */ /* 0x001fc8000f8e0002 */
[----:B------:R-:W-:Y:S02]  /*0110*/  IMAD R3, R7, UR7, R3 ;  /* 0x0000000707037c24 */ /* 0x000fe4000f8e0203 */
[----:B------:R-:W-:-:S05]  /*0120*/  IMAD.WIDE R2, R5, 0x4, R2 ;  /* 0x0000000405027825 */ /* 0x000fca00078e0202 */
[----:B-1----:R-:W2:Y:S02]  /*0130*/  LDG.E R0, desc[UR4][R2.64] ;  /* 0x0000000402007981 */ /* 0x002ea4000c1e1900 */
[----:B--2---:R-:W-:-:S05]  /*0140*/  IADD3 R5, PT, PT, R0, 0x1, RZ ;  /* 0x0000000100057810 */ /* 0x004fca0007ffe0ff */
[----:B------:R-:W-:Y:S01]  /*0150*/  STG.E desc[UR4][R2.64], R5 ;  /* 0x0000000502007986 */ /* 0x000fe2000c101904 */
[----:B------:R-:W-:Y:S05]  /*0160*/  EXIT ;  /* 0x000000000000794d */ /* 0x000fea0003800000 */
.L_x_0:
[----:B------:R-:W-:-:S00]  /*0170*/  BRA `(.L_x_0) ;  /* 0xfffffffc00fc7947 */ /* 0x000fc0000383ffff */
[----:B------:R-:W-:-:S00]  /*0180*/  NOP ;  /* 0x0000000000007918 */ /* 0x000fc00000000000 */
[----:B------:R-:W-:-:S00]  /*0190*/  NOP ;  /* 0x0000000000007918 */ /* 0x000fc00000000000 */
[----:B------:R-:W-:-:S00]  /*01a0*/  NOP ;  /* 0x0000000000007918 */ /* 0x000fc00000000000 */
[----:B------:R-:W-:-:S00]  /*01b0*/  NOP ;  /* 0x0000000000007918 */ /* 0x000fc00000000000 */
[----:B------:R-:W-:-:S00]  /*01c0*/  NOP ;  /* 0x0000000000007918 */ /* 0x000fc00000000000 */
[----:B------:R-:W-:-:S00]  /*01d0*/  NOP ;  /* 0x0000000000007918 */ /* 0x000fc00000000000 */
[----:B------:R-:W-:-:S00]  /*01e0*/  NOP ;  /* 0x0000000000007918 */ /* 0x000fc00000000000 */
[----:B------:R-:W-:-:S00]  /*01f0*/  NOP ;  /* 0x0000000000007918 */ /* 0x000fc00000000000 */
.L_x_1:


//--------------------- .nv.shared.reserved.0     --------------------------
	.section	.nv.shared.reserved.0,"aw",@nobits
	.weak		__nv_reservedSMEM_offset_0_alias
	.size		__nv_reservedSMEM_offset_0_alias, 0, 64
	.other		__nv_reservedSMEM_offset_0_alias,@"STO_CUDA_RESERVED_SHARED STV_DEFAULT"
__nv_reservedSMEM_offset_0_alias:
	.zero		0
	.zero		64


//--------------------- .nv.constant0._Z15incrementKernelPimii --------------------------
	.section	.nv.constant0._Z15incrementKernelPimii,"a",@progbits
	.sectionflags	@""
	.align	4
.nv.constant0._Z15incrementKernelPimii:
	.zero		920


//--------------------- SYMBOLS --------------------------

	.type		.nv.reservedSmem.offset0,@object
	.size		.nv.reservedSmem.offset0,0x4
